	.headerflags	@"EF_CUDA_TEXMODE_UNIFIED EF_CUDA_64BIT_ADDRESS EF_CUDA_ACCELERATORS EF_CUDA_SM90 EF_CUDA_VIRTUAL_SM(EF_CUDA_SM90)"
	.elftype	@"ET_EXEC"


//--------------------- .nv.info                  --------------------------
	.section	.nv.info,"",@"SHT_CUDA_INFO"
	.align	4


	//----- nvinfo : EIATTR_REGCOUNT
	.align		4
        /*0000*/ 	.byte	0x04, 0x2f
        /*0002*/ 	.short	(.L_3 - .L_2)
	.align		4
.L_2:
        /*0004*/ 	.word	index@(triton_poi_fused__native_batch_norm_legit_no_training_add_convolution_relu_14)
        /*0008*/ 	.word	0x00000018


	//----- nvinfo : EIATTR_MIN_STACK_SIZE
	.align		4
.L_3:
        /*000c*/ 	.byte	0x04, 0x12
        /*000e*/ 	.short	(.L_5 - .L_4)
	.align		4
.L_4:
        /*0010*/ 	.word	index@(triton_poi_fused__native_batch_norm_legit_no_training_add_convolution_relu_14)
        /*0014*/ 	.word	0x00000000


	//----- nvinfo : EIATTR_FRAME_SIZE
	.align		4
.L_5:
        /*0018*/ 	.byte	0x04, 0x11
        /*001a*/ 	.short	(.L_7 - .L_6)
	.align		4
.L_6:
        /*001c*/ 	.word	index@(triton_poi_fused__native_batch_norm_legit_no_training_add_convolution_relu_14)
        /*0020*/ 	.word	0x00000000


	//----- nvinfo : EIATTR_MIN_STACK_SIZE
	.align		4
.L_7:
        /*0024*/ 	.byte	0x04, 0x12
        /*0026*/ 	.short	(.L_9 - .L_8)
	.align		4
.L_8:
        /*0028*/ 	.word	index@(triton_poi_fused__native_batch_norm_legit_no_training_add_convolution_relu_14)
        /*002c*/ 	.word	0x00000000
.L_9:


//--------------------- .nv.info.triton_poi_fused__native_batch_norm_legit_no_training_add_convolution_relu_14 --------------------------
	.section	.nv.info.triton_poi_fused__native_batch_norm_legit_no_training_add_convolution_relu_14,"",@"SHT_CUDA_INFO"
	.sectionflags	@""
	.align	4


	//----- nvinfo : EIATTR_CUDA_API_VERSION
	.align		4
        /*0000*/ 	.byte	0x04, 0x37
        /*0002*/ 	.short	(.L_11 - .L_10)
.L_10:
        /*0004*/ 	.word	0x0000007c


	//----- nvinfo : EIATTR_KPARAM_INFO
	.align		4
.L_11:
        /*0008*/ 	.byte	0x04, 0x17
        /*000a*/ 	.short	(.L_13 - .L_12)
.L_12:
        /*000c*/ 	.word	0x00000000
        /*0010*/ 	.short	0x0008
        /*0012*/ 	.short	0x0040
        /*0014*/ 	.byte	0x00, 0xf0, 0x11, 0x00


	//----- nvinfo : EIATTR_KPARAM_INFO
	.align		4
.L_13:
        /*0018*/ 	.byte	0x04, 0x17
        /*001a*/ 	.short	(.L_15 - .L_14)
.L_14:
        /*001c*/ 	.word	0x00000000
        /*0020*/ 	.short	0x0007
        /*0022*/ 	.short	0x0038
        /*0024*/ 	.byte	0x00, 0xf4, 0x21, 0x00


	//----- nvinfo : EIATTR_KPARAM_INFO
	.align		4
.L_15:
        /*0028*/ 	.byte	0x04, 0x17
        /*002a*/ 	.short	(.L_17 - .L_16)
.L_16:
        /*002c*/ 	.word	0x00000000
        /*0030*/ 	.short	0x0006
        /*0032*/ 	.short	0x0030
        /*0034*/ 	.byte	0x00, 0xf4, 0x21, 0x00


	//----- nvinfo : EIATTR_KPARAM_INFO
	.align		4
.L_17:
        /*0038*/ 	.byte	0x04, 0x17
        /*003a*/ 	.short	(.L_19 - .L_18)
.L_18:
        /*003c*/ 	.word	0x00000000
        /*0040*/ 	.short	0x0005
        /*0042*/ 	.short	0x0028
        /*0044*/ 	.byte	0x00, 0xf4, 0x21, 0x00


	//----- nvinfo : EIATTR_KPARAM_INFO
	.align		4
.L_19:
        /*0048*/ 	.byte	0x04, 0x17
        /*004a*/ 	.short	(.L_21 - .L_20)
.L_20:
        /*004c*/ 	.word	0x00000000
        /*0050*/ 	.short	0x0004
        /*0052*/ 	.short	0x0020
        /*0054*/ 	.byte	0x00, 0xf4, 0x21, 0x00


	//----- nvinfo : EIATTR_KPARAM_INFO
	.align		4
.L_21:
        /*0058*/ 	.byte	0x04, 0x17
        /*005a*/ 	.short	(.L_23 - .L_22)
.L_22:
        /*005c*/ 	.word	0x00000000
        /*0060*/ 	.short	0x0003
        /*0062*/ 	.short	0x0018
        /*0064*/ 	.byte	0x00, 0xf4, 0x21, 0x00


	//----- nvinfo : EIATTR_KPARAM_INFO
	.align		4
.L_23:
        /*0068*/ 	.byte	0x04, 0x17
        /*006a*/ 	.short	(.L_25 - .L_24)
.L_24:
        /*006c*/ 	.word	0x00000000
        /*0070*/ 	.short	0x0002
        /*0072*/ 	.short	0x0010
        /*0074*/ 	.byte	0x00, 0xf4, 0x21, 0x00


	//----- nvinfo : EIATTR_KPARAM_INFO
	.align		4
.L_25:
        /*0078*/ 	.byte	0x04, 0x17
        /*007a*/ 	.short	(.L_27 - .L_26)
.L_26:
        /*007c*/ 	.word	0x00000000
        /*0080*/ 	.short	0x0001
        /*0082*/ 	.short	0x0008
        /*0084*/ 	.byte	0x00, 0xf4, 0x21, 0x00


	//----- nvinfo : EIATTR_KPARAM_INFO
	.align		4
.L_27:
        /*0088*/ 	.byte	0x04, 0x17
        /*008a*/ 	.short	(.L_29 - .L_28)
.L_28:
        /*008c*/ 	.word	0x00000000
        /*0090*/ 	.short	0x0000
        /*0092*/ 	.short	0x0000
        /*0094*/ 	.byte	0x00, 0xf4, 0x21, 0x00


	//----- nvinfo : EIATTR_SPARSE_MMA_MASK
	.align		4
.L_29:
        /*0098*/ 	.byte	0x03, 0x50
        /*009a*/ 	.short	0x0000


	//----- nvinfo : EIATTR_MAXREG_COUNT
	.align		4
        /*009c*/ 	.byte	0x03, 0x1b
        /*009e*/ 	.short	0x00ff


	//----- nvinfo : EIATTR_EXIT_INSTR_OFFSETS
	.align		4
        /*00a0*/ 	.byte	0x04, 0x1c
        /*00a2*/ 	.short	(.L_31 - .L_30)


	//   ....[0]....
.L_30:
        /*00a4*/ 	.word	0x00000480


	//----- nvinfo : EIATTR_REQNTID
	.align		4
.L_31:
        /*00a8*/ 	.byte	0x04, 0x10
        /*00aa*/ 	.short	(.L_33 - .L_32)
.L_32:
        /*00ac*/ 	.word	0x00000080
        /*00b0*/ 	.word	0x00000001
        /*00b4*/ 	.word	0x00000001


	//----- nvinfo : EIATTR_CBANK_PARAM_SIZE
	.align		4
.L_33:
        /*00b8*/ 	.byte	0x03, 0x19
        /*00ba*/ 	.short	0x0044


	//----- nvinfo : EIATTR_PARAM_CBANK
	.align		4
        /*00bc*/ 	.byte	0x04, 0x0a
        /*00be*/ 	.short	(.L_35 - .L_34)
	.align		4
.L_34:
        /*00c0*/ 	.word	index@(.nv.constant0.triton_poi_fused__native_batch_norm_legit_no_training_add_convolution_relu_14)
        /*00c4*/ 	.short	0x0210
        /*00c6*/ 	.short	0x0044


	//----- nvinfo : EIATTR_SW_WAR
	.align		4
.L_35:
        /*00c8*/ 	.byte	0x04, 0x36
        /*00ca*/ 	.short	(.L_37 - .L_36)
.L_36:
        /*00cc*/ 	.word	0x00000008
.L_37:


//--------------------- .nv.callgraph             --------------------------
	.section	.nv.callgraph,"",@"SHT_CUDA_CALLGRAPH"
	.align	4
	.sectionentsize	8
	.align		4
        /*0000*/ 	.word	0x00000000
	.align		4
        /*0004*/ 	.word	0xffffffff
	.align		4
        /*0008*/ 	.word	0x00000000
	.align		4
        /*000c*/ 	.word	0xfffffffe
	.align		4
        /*0010*/ 	.word	0x00000000
	.align		4
        /*0014*/ 	.word	0xfffffffd
	.align		4
        /*0018*/ 	.word	0x00000000
	.align		4
        /*001c*/ 	.word	0xfffffffc


//--------------------- .nv.constant4             --------------------------
	.section	.nv.constant4,"a",@progbits
	.align	8
	.align		8
.nv.constant4:
        /*0000*/ 	.dword	_$_str
	.align		8
        /*0008*/ 	.dword	_$_str_$_2


//--------------------- .text.triton_poi_fused__native_batch_norm_legit_no_training_add_convolution_relu_14 --------------------------
	.section	.text.triton_poi_fused__native_batch_norm_legit_no_training_add_convolution_relu_14,"ax",@progbits
	.align	128
        .global         triton_poi_fused__native_batch_norm_legit_no_training_add_convolution_relu_14
        .type           triton_poi_fused__native_batch_norm_legit_no_training_add_convolution_relu_14,@function
        .size           triton_poi_fused__native_batch_norm_legit_no_training_add_convolution_relu_14,(.L_x_1 - triton_poi_fused__native_batch_norm_legit_no_training_add_convolution_relu_14)
        .other          triton_poi_fused__native_batch_norm_legit_no_training_add_convolution_relu_14,@"STO_CUDA_ENTRY STV_DEFAULT"
triton_poi_fused__native_batch_norm_legit_no_training_add_convolution_relu_14:
.text.triton_poi_fused__native_batch_norm_legit_no_training_add_convolution_relu_14:
[----:B------:R-:W-:Y:S01]  /*0000*/  LDC R1, c[0x0][0x28] ;  /* 0x00000a00ff017b82 */ /* 0x000fe20000000800 */
[----:B------:R-:W1:Y:S07]  /*0010*/  S2R R0, SR_TID.X ;  /* 0x0000000000007919 */ /* 0x000e6e0000002100 */
[----:B------:R-:W2:Y:S01]  /*0020*/  LDC.64 R8, c[0x0][0x228] ;  /* 0x00008a00ff087b82 */ /* 0x000ea20000000a00 */
[----:B------:R-:W-:Y:S01]  /*0030*/  ULDC.64 UR4, c[0x0][0x208] ;  /* 0x0000820000047ab9 */ /* 0x000fe20000000a00 */
[----:B------:R-:W3:Y:S06]  /*0040*/  S2R R5, SR_CTAID.X ;  /* 0x0000000000057919 */ /* 0x000eec0000002500 */
[----:B------:R-:W4:Y:S08]  /*0050*/  LDC.64 R10, c[0x0][0x218] ;  /* 0x00008600ff0a7b82 */ /* 0x000f300000000a00 */
[----:B------:R-:W5:Y:S08]  /*0060*/  LDC.64 R18, c[0x0][0x230] ;  /* 0x00008c00ff127b82 */ /* 0x000f700000000a00 */
[----:B------:R-:W5:Y:S01]  /*0070*/  LDC.64 R16, c[0x0][0x238] ;  /* 0x00008e00ff107b82 */ /* 0x000f620000000a00 */
[----:B-1----:R-:W-:-:S07]  /*0080*/  SHF.L.U32 R0, R0, 0x1, RZ ;  /* 0x0000000100007819 */ /* 0x002fce00000006ff */
[----:B------:R-:W1:Y:S01]  /*0090*/  LDC.64 R12, c[0x0][0x240] ;  /* 0x00009000ff0c7b82 */ /* 0x000e620000000a00 */
[----:B---3--:R-:W-:Y:S02]  /*00a0*/  SHF.R.S32.HI R3, RZ, 0x17, R5 ;  /* 0x00000017ff037819 */ /* 0x008fe40000011405 */
[----:B------:R-:W-:Y:S02]  /*00b0*/  LOP3.LUT R0, R0, 0xfe, RZ, 0xc0, !PT ;  /* 0x000000fe00007812 */ /* 0x000fe400078ec0ff */
[----:B------:R-:W-:Y:S02]  /*00c0*/  SGXT R3, R3, 0x1 ;  /* 0x000000010303781a */ /* 0x000fe40000000200 */
[----:B------:R-:W-:Y:S02]  /*00d0*/  LEA R0, R5, R0, 0x8 ;  /* 0x0000000005007211 */ /* 0x000fe400078e40ff */
[----:B------:R-:W3:Y:S02]  /*00e0*/  LDC.64 R4, c[0x0][0x220] ;  /* 0x00008800ff047b82 */ /* 0x000ee40000000a00 */
[----:B------:R-:W-:-:S04]  /*00f0*/  LEA.HI R3, R3, R0, RZ, 0x7 ;  /* 0x0000000003037211 */ /* 0x000fc800078f38ff */
[----:B------:R-:W-:-:S04]  /*0100*/  LOP3.LUT R3, R3, 0xffffff80, RZ, 0xc0, !PT ;  /* 0xffffff8003037812 */ /* 0x000fc800078ec0ff */
[----:B------:R-:W-:Y:S02]  /*0110*/  IADD3 R14, R0, -R3, RZ ;  /* 0x80000003000e7210 */ /* 0x000fe40007ffe0ff */
[----:B------:R-:W1:Y:S03]  /*0120*/  LDC.64 R2, c[0x0][0x210] ;  /* 0x00008400ff027b82 */ /* 0x000e660000000a00 */
[----:B--2---:R-:W-:-:S06]  /*0130*/  IMAD.WIDE R8, R14, 0x4, R8 ;  /* 0x000000040e087825 */ /* 0x004fcc00078e0208 */
[----:B------:R-:W2:Y:S01]  /*0140*/  LDG.E.EL.64 R8, desc[UR4][R8.64] ;  /* 0x0000000408087981 */ /* 0x000ea2000c2e1b00 */
[----:B----4-:R-:W-:-:S04]  /*0150*/  IMAD.WIDE R10, R14, 0x4, R10 ;  /* 0x000000040e0a7825 */ /* 0x010fc800078e020a */
[C---:B---3--:R-:W-:Y:S02]  /*0160*/  IMAD.WIDE R4, R14.reuse, 0x4, R4 ;  /* 0x000000040e047825 */ /* 0x048fe400078e0204 */
[----:B------:R-:W3:Y:S02]  /*0170*/  LDG.E.EL.64 R10, desc[UR4][R10.64] ;  /* 0x000000040a0a7981 */ /* 0x000ee4000c2e1b00 */
[----:B-----5:R-:W-:Y:S02]  /*0180*/  IMAD.WIDE R18, R14, 0x4, R18 ;  /* 0x000000040e127825 */ /* 0x020fe400078e0212 */
[----:B------:R-:W4:Y:S02]  /*0190*/  LDG.E.EL.64 R4, desc[UR4][R4.64] ;  /* 0x0000000404047981 */ /* 0x000f24000c2e1b00 */
[----:B01----:R-:W-:-:S05]  /*01a0*/  IMAD.WIDE R2, R0, 0x4, R2 ;  /* 0x0000000400027825 */ /* 0x003fca00078e0202 */
[----:B------:R-:W3:Y:S01]  /*01b0*/  LDG.E.64 R6, desc[UR4][R2.64] ;  /* 0x0000000402067981 */ /* 0x000ee2000c1e1b00 */
[----:B------:R-:W-:-:S04]  /*01c0*/  IMAD.WIDE R14, R14, 0x4, R16 ;  /* 0x000000040e0e7825 */ /* 0x000fc800078e0210 */
[----:B------:R-:W-:Y:S02]  /*01d0*/  IMAD.WIDE R16, R0, 0x4, R12 ;  /* 0x0000000400107825 */ /* 0x000fe400078e020c */
[----:B------:R0:W5:Y:S04]  /*01e0*/  LDG.E.EL.64 R12, desc[UR4][R18.64] ;  /* 0x00000004120c7981 */ /* 0x000168000c2e1b00 */
[----:B------:R-:W5:Y:S04]  /*01f0*/  LDG.E.EL.64 R14, desc[UR4][R14.64] ;  /* 0x000000040e0e7981 */ /* 0x000f68000c2e1b00 */
[----:B------:R-:W4:Y:S01]  /*0200*/  LDG.E.64 R16, desc[UR4][R16.64] ;  /* 0x0000000410107981 */ /* 0x000f22000c1e1b00 */
[----:B0-----:R-:W-:Y:S01]  /*0210*/  HFMA2.MMA R18, -RZ, RZ, 1.625, 0 ;  /* 0x3e800000ff127435 */ /* 0x001fe200000001ff */
[----:B--2---:R-:W-:Y:S01]  /*0220*/  FADD R8, R8, 0.0010000000474974513054 ;  /* 0x3a83126f08087421 */ /* 0x004fe20000000000 */
[----:B------:R-:W-:-:S03]  /*0230*/  FADD R9, R9, 0.0010000000474974513054 ;  /* 0x3a83126f09097421 */ /* 0x000fc60000000000 */
[----:B------:R-:W0:Y:S08]  /*0240*/  MUFU.SQRT R20, R8 ;  /* 0x0000000800147308 */ /* 0x000e300000002000 */
[----:B------:R1:W2:Y:S01]  /*0250*/  MUFU.SQRT R21, R9 ;  /* 0x0000000900157308 */ /* 0x0002a20000002000 */
[C---:B0-----:R-:W-:Y:S02]  /*0260*/  FSETP.GT.AND P0, PT, R20.reuse, 8.50705917302346158658e+37, PT ;  /* 0x7e8000001400780b */ /* 0x041fe40003f04000 */
[----:B------:R-:W-:Y:S01]  /*0270*/  FSETP.GEU.AND P2, PT, R20, 1.175494350822287508e-38, PT ;  /* 0x008000001400780b */ /* 0x000fe20003f4e000 */
[----:B-1----:R-:W0:Y:S01]  /*0280*/  LDC.64 R8, c[0x0][0x248] ;  /* 0x00009200ff087b82 */ /* 0x002e220000000a00 */
[----:B--2---:R-:W-:-:S02]  /*0290*/  FSETP.GT.AND P1, PT, R21, 8.50705917302346158658e+37, PT ;  /* 0x7e8000001500780b */ /* 0x004fc40003f24000 */
[----:B------:R-:W-:-:S07]  /*02a0*/  FSETP.GEU.AND P3, PT, R21, 1.175494350822287508e-38, PT ;  /* 0x008000001500780b */ /* 0x000fce0003f6e000 */
[----:B------:R-:W-:-:S04]  /*02b0*/  @P0 FMUL R20, R20, 0.25 ;  /* 0x3e80000014140820 */ /* 0x000fc80000400000 */
[----:B------:R-:W-:Y:S01]  /*02c0*/  @!P2 FMUL R20, R20, 16777216 ;  /* 0x4b8000001414a820 */ /* 0x000fe20000400000 */
[----:B------:R-:W-:-:S04]  /*02d0*/  @P1 FMUL R21, R21, 0.25 ;  /* 0x3e80000015151820 */ /* 0x000fc80000400000 */
[----:B------:R-:W-:Y:S01]  /*02e0*/  @!P3 FMUL R21, R21, 16777216 ;  /* 0x4b8000001515b820 */ /* 0x000fe20000400000 */
[----:B------:R-:W1:Y:S01]  /*02f0*/  MUFU.RCP R20, R20 ;  /* 0x0000001400147308 */ /* 0x000e620000001000 */
[----:B------:R-:W-:-:S07]  /*0300*/  FSEL R19, R18, 1, P0 ;  /* 0x3f80000012137808 */ /* 0x000fce0000000000 */
[----:B------:R-:W2:Y:S01]  /*0310*/  MUFU.RCP R21, R21 ;  /* 0x0000001500157308 */ /* 0x000ea20000001000 */
[----:B------:R-:W-:Y:S01]  /*0320*/  FSEL R18, R18, 1, P1 ;  /* 0x3f80000012127808 */ /* 0x000fe20000800000 */
[----:B------:R-:W-:Y:S01]  /*0330*/  @!P2 FMUL R19, R19, 16777216 ;  /* 0x4b8000001313a820 */ /* 0x000fe20000400000 */
[----:B---3--:R-:W-:Y:S01]  /*0340*/  FADD R6, R6, R10 ;  /* 0x0000000a06067221 */ /* 0x008fe20000000000 */
[----:B------:R-:W-:Y:S02]  /*0350*/  FADD R7, R7, R11 ;  /* 0x0000000b07077221 */ /* 0x000fe40000000000 */
[----:B------:R-:W-:Y:S01]  /*0360*/  @!P3 FMUL R18, R18, 16777216 ;  /* 0x4b8000001212b820 */ /* 0x000fe20000400000 */
[----:B-1----:R-:W-:Y:S01]  /*0370*/  FMUL R19, R20, R19 ;  /* 0x0000001314137220 */ /* 0x002fe20000400000 */
[----:B----4-:R-:W-:Y:S01]  /*0380*/  FADD R4, -R4, R6 ;  /* 0x0000000604047221 */ /* 0x010fe20000000100 */
[----:B------:R-:W-:-:S03]  /*0390*/  FADD R5, -R5, R7 ;  /* 0x0000000705057221 */ /* 0x000fc60000000100 */
[----:B------:R-:W-:Y:S01]  /*03a0*/  FMUL R19, R4, R19 ;  /* 0x0000001304137220 */ /* 0x000fe20000400000 */
[----:B--2---:R-:W-:-:S03]  /*03b0*/  FMUL R18, R21, R18 ;  /* 0x0000001215127220 */ /* 0x004fc60000400000 */
[----:B-----5:R-:W-:Y:S01]  /*03c0*/  FFMA R19, R12, R19, R14 ;  /* 0x000000130c137223 */ /* 0x020fe2000000000e */
[----:B------:R-:W-:-:S04]  /*03d0*/  FMUL R18, R5, R18 ;  /* 0x0000001205127220 */ /* 0x000fc80000400000 */
[----:B------:R-:W-:Y:S01]  /*03e0*/  FFMA R18, R13, R18, R15 ;  /* 0x000000120d127223 */ /* 0x000fe2000000000f */
[----:B------:R-:W-:Y:S01]  /*03f0*/  FSETP.GEU.AND P0, PT, R19, -R16, PT ;  /* 0x800000101300720b */ /* 0x000fe20003f0e000 */
[----:B------:R-:W-:Y:S02]  /*0400*/  FADD R16, R16, R19 ;  /* 0x0000001310107221 */ /* 0x000fe40000000000 */
[----:B------:R-:W-:Y:S01]  /*0410*/  FADD R4, R17, R18 ;  /* 0x0000001211047221 */ /* 0x000fe20000000000 */
[----:B------:R-:W-:Y:S01]  /*0420*/  FSETP.GEU.AND P1, PT, R18, -R17, PT ;  /* 0x800000111200720b */ /* 0x000fe20003f2e000 */
[----:B0-----:R-:W-:Y:S01]  /*0430*/  IMAD.WIDE R8, R0, 0x4, R8 ;  /* 0x0000000400087825 */ /* 0x001fe200078e0208 */
[----:B------:R-:W-:Y:S02]  /*0440*/  FSEL R16, R16, RZ, P0 ;  /* 0x000000ff10107208 */ /* 0x000fe40000000000 */
[----:B------:R-:W-:Y:S01]  /*0450*/  FSEL R17, R4, RZ, P1 ;  /* 0x000000ff04117208 */ /* 0x000fe20000800000 */
[----:B------:R-:W-:Y:S04]  /*0460*/  STG.E.64 desc[UR4][R2.64], R6 ;  /* 0x0000000602007986 */ /* 0x000fe8000c101b04 */
[----:B------:R-:W-:Y:S01]  /*0470*/  STG.E.64 desc[UR4][R8.64], R16 ;  /* 0x0000001008007986 */ /* 0x000fe2000c101b04 */
[----:B------:R-:W-:Y:S05]  /*0480*/  EXIT ;  /* 0x000000000000794d */ /* 0x000fea0003800000 */
.L_x_0:
[----:B------:R-:W-:-:S00]  /*0490*/  BRA `(.L_x_0) ;  /* 0xfffffffc00fc7947 */ /* 0x000fc0000383ffff */
[----:B------:R-:W-:-:S00]  /*04a0*/  NOP ;  /* 0x0000000000007918 */ /* 0x000fc00000000000 */
        /* <DEDUP_REMOVED lines=13> */
.L_x_1:


//--------------------- .nv.global.init           --------------------------
	.section	.nv.global.init,"aw",@progbits
.nv.global.init:
	.type		_$_str,@object
	.size		_$_str,(_$_str_$_2 - _$_str)
_$_str:
        /*0000*/ 	.byte	0x5f, 0x5f, 0x43, 0x55, 0x44, 0x41, 0x5f, 0x46, 0x54, 0x5a, 0x00
	.type		_$_str_$_2,@object
	.size		_$_str_$_2,(.L_1 - _$_str_$_2)
_$_str_$_2:
        /*000b*/ 	.byte	0x5f, 0x5f, 0x43, 0x55, 0x44, 0x41, 0x5f, 0x50, 0x52, 0x45, 0x43, 0x5f, 0x53, 0x51, 0x52, 0x54
        /*001b*/ 	.byte	0x00
.L_1:


//--------------------- .nv.constant0.triton_poi_fused__native_batch_norm_legit_no_training_add_convolution_relu_14 --------------------------
	.section	.nv.constant0.triton_poi_fused__native_batch_norm_legit_no_training_add_convolution_relu_14,"a",@progbits
	.sectionflags	@""
	.align	4
.nv.constant0.triton_poi_fused__native_batch_norm_legit_no_training_add_convolution_relu_14:
	.zero		596
